//
// Generated by NVIDIA NVVM Compiler
//
// Compiler Build ID: CL-36424714
// Cuda compilation tools, release 13.0, V13.0.88
// Based on NVVM 20.0.0
//

.version 9.0
.target sm_100
.address_size 64

	// .globl	_Z6updatePdS_i

.visible .entry _Z6updatePdS_i(
	.param .u64 .ptr .align 1 _Z6updatePdS_i_param_0,
	.param .u64 .ptr .align 1 _Z6updatePdS_i_param_1,
	.param .u32 _Z6updatePdS_i_param_2
)
{
	.reg .pred 	%p<9>;
	.reg .b32 	%r<16>;
	.reg .b64 	%rd<12>;
	.reg .b64 	%fd<14>;

	ld.param.u64 	%rd1, [_Z6updatePdS_i_param_0];
	ld.param.u64 	%rd2, [_Z6updatePdS_i_param_1];
	ld.param.u32 	%r3, [_Z6updatePdS_i_param_2];
	mov.u32 	%r4, %ctaid.x;
	mov.u32 	%r5, %ntid.x;
	mov.u32 	%r6, %tid.x;
	mad.lo.s32 	%r1, %r4, %r5, %r6;
	div.s32 	%r7, %r1, %r3;
	mul.lo.s32 	%r8, %r7, %r3;
	sub.s32 	%r9, %r1, %r8;
	setp.ge.s32 	%p1, %r7, %r3;
	min.s32 	%r11, %r7, %r9;
	setp.lt.s32 	%p2, %r11, 1;
	add.s32 	%r12, %r3, -1;
	setp.ge.s32 	%p3, %r9, %r12;
	or.pred  	%p4, %p1, %p3;
	or.pred  	%p5, %p4, %p2;
	@%p5 bra 	$L__BB0_2;
	cvta.to.global.u64 	%rd3, %rd2;
	cvta.to.global.u64 	%rd4, %rd1;
	not.b32 	%r13, %r3;
	add.s32 	%r14, %r1, %r13;
	mul.wide.s32 	%rd5, %r14, 8;
	add.s64 	%rd6, %rd4, %rd5;
	ld.global.f64 	%fd1, [%rd6];
	ld.global.f64 	%fd2, [%rd6+16];
	add.s32 	%r15, %r3, %r1;
	mul.wide.s32 	%rd7, %r15, 8;
	add.s64 	%rd8, %rd4, %rd7;
	ld.global.f64 	%fd3, [%rd8+-8];
	ld.global.f64 	%fd4, [%rd8+8];
	setp.lt.f64 	%p6, %fd2, %fd1;
	selp.f64 	%fd5, %fd1, %fd2, %p6;
	selp.f64 	%fd6, %fd2, %fd1, %p6;
	setp.lt.f64 	%p7, %fd4, %fd3;
	selp.f64 	%fd7, %fd3, %fd4, %p7;
	selp.f64 	%fd8, %fd4, %fd3, %p7;
	mul.wide.s32 	%rd9, %r1, 8;
	add.s64 	%rd10, %rd4, %rd9;
	ld.global.f64 	%fd9, [%rd10];
	add.f64 	%fd10, %fd6, %fd9;
	setp.lt.f64 	%p8, %fd10, %fd8;
	min.f64 	%fd11, %fd5, %fd8;
	min.f64 	%fd12, %fd6, %fd7;
	selp.f64 	%fd13, %fd11, %fd12, %p8;
	add.s64 	%rd11, %rd3, %rd9;
	st.global.f64 	[%rd11], %fd13;
$L__BB0_2:
	ret;

}


// ===== COMPILED SASS (sm_100) =====

	.target	sm_100

	.elftype	@"ET_EXEC"


//--------------------- .note.nv.tkinfo           --------------------------
	.section	.note.nv.tkinfo,"",@"SHT_NOTE"
	.sectionflags	@"SHF_NOTE_NV_TKINFO"
	.tkinfo
        /*0018*/ 	.word	0x00000002
        /*0030*/ 	.string	""
        /*0030*/ 	.string	"ptxas"
        /*0030*/ 	.string	"Cuda compilation tools, release 13.0, V13.0.88"
        /*0030*/ 	.string	"Build cuda_13.0.r13.0/compiler.36424714_0"
        /*0030*/ 	.string	"-arch sm_100 -m 64 "



//--------------------- .note.nv.cuinfo           --------------------------
	.section	.note.nv.cuinfo,"",@"SHT_NOTE"
	.sectionflags	@"SHF_NOTE_NV_CUINFO"
        /*0018*/ 	.short	0x0002
        /*001a*/ 	.short	0x0064
        /*001c*/ 	.short	0x0082
	.zero		2


//--------------------- .nv.info                  --------------------------
	.section	.nv.info,"",@"SHT_CUDA_INFO"
	.align	4


	//----- nvinfo : EIATTR_REGCOUNT
	.align		4
        /*0000*/ 	.byte	0x04, 0x2f
        /*0002*/ 	.short	(.L_1 - .L_0)
	.align		4
.L_0:
        /*0004*/ 	.word	index@(_Z6updatePdS_i)
        /*0008*/ 	.word	0x00000016


	//----- nvinfo : EIATTR_FRAME_SIZE
	.align		4
.L_1:
        /*000c*/ 	.byte	0x04, 0x11
        /*000e*/ 	.short	(.L_3 - .L_2)
	.align		4
.L_2:
        /*0010*/ 	.word	index@(_Z6updatePdS_i)
        /*0014*/ 	.word	0x00000000


	//----- nvinfo : EIATTR_MIN_STACK_SIZE
	.align		4
.L_3:
        /*0018*/ 	.byte	0x04, 0x12
        /*001a*/ 	.short	(.L_5 - .L_4)
	.align		4
.L_4:
        /*001c*/ 	.word	index@(_Z6updatePdS_i)
        /*0020*/ 	.word	0x00000000
.L_5:


//--------------------- .nv.compat                --------------------------
	.section	.nv.compat,"",@"SHT_CUDA_COMPAT_INFO"
	.align	4
        /*0000*/ 	.byte	0x02, 0x09, 0x00, 0x00, 0x02, 0x02, 0x01, 0x00, 0x02, 0x05, 0x05, 0x00, 0x03, 0x07, 0x01, 0x01
        /*0010*/ 	.byte	0x02, 0x03, 0x00, 0x00, 0x02, 0x06, 0x01, 0x00, 0x04, 0x0b, 0x08, 0x00, 0x01, 0x00, 0x00, 0x00
        /*0020*/ 	.byte	0x00, 0x00, 0x00, 0x00


//--------------------- .nv.info._Z6updatePdS_i   --------------------------
	.section	.nv.info._Z6updatePdS_i,"",@"SHT_CUDA_INFO"
	.sectionflags	@""
	.align	4


	//----- nvinfo : EIATTR_CUDA_API_VERSION
	.align		4
        /*0000*/ 	.byte	0x04, 0x37
        /*0002*/ 	.short	(.L_7 - .L_6)
.L_6:
        /*0004*/ 	.word	0x00000082


	//----- nvinfo : EIATTR_KPARAM_INFO
	.align		4
.L_7:
        /*0008*/ 	.byte	0x04, 0x17
        /*000a*/ 	.short	(.L_9 - .L_8)
.L_8:
        /*000c*/ 	.word	0x00000000
        /*0010*/ 	.short	0x0002
        /*0012*/ 	.short	0x0010
        /*0014*/ 	.byte	0x00, 0xf0, 0x11, 0x00


	//----- nvinfo : EIATTR_KPARAM_INFO
	.align		4
.L_9:
        /*0018*/ 	.byte	0x04, 0x17
        /*001a*/ 	.short	(.L_11 - .L_10)
.L_10:
        /*001c*/ 	.word	0x00000000
        /*0020*/ 	.short	0x0001
        /*0022*/ 	.short	0x0008
        /*0024*/ 	.byte	0x00, 0xf5, 0x21, 0x00


	//----- nvinfo : EIATTR_KPARAM_INFO
	.align		4
.L_11:
        /*0028*/ 	.byte	0x04, 0x17
        /*002a*/ 	.short	(.L_13 - .L_12)
.L_12:
        /*002c*/ 	.word	0x00000000
        /*0030*/ 	.short	0x0000
        /*0032*/ 	.short	0x0000
        /*0034*/ 	.byte	0x00, 0xf5, 0x21, 0x00


	//----- nvinfo : EIATTR_SPARSE_MMA_MASK
	.align		4
.L_13:
        /*0038*/ 	.byte	0x03, 0x50
        /*003a*/ 	.short	0x0000


	//----- nvinfo : EIATTR_MAXREG_COUNT
	.align		4
        /*003c*/ 	.byte	0x03, 0x1b
        /*003e*/ 	.short	0x00ff


	//----- nvinfo : EIATTR_MERCURY_ISA_VERSION
	.align		4
        /*0040*/ 	.byte	0x03, 0x5f
        /*0042*/ 	.short	0x0101


	//----- nvinfo : EIATTR_VRC_CTA_INIT_COUNT
	.align		4
        /*0044*/ 	.byte	0x02, 0x4a
	.zero		1
	.zero		1


	//----- nvinfo : EIATTR_EXIT_INSTR_OFFSETS
	.align		4
        /*0048*/ 	.byte	0x04, 0x1c
        /*004a*/ 	.short	(.L_15 - .L_14)


	//   ....[0]....
.L_14:
        /*004c*/ 	.word	0x00000250


	//   ....[1]....
        /*0050*/ 	.word	0x00000510


	//----- nvinfo : EIATTR_CBANK_PARAM_SIZE
	.align		4
.L_15:
        /*0054*/ 	.byte	0x03, 0x19
        /*0056*/ 	.short	0x0014


	//----- nvinfo : EIATTR_PARAM_CBANK
	.align		4
        /*0058*/ 	.byte	0x04, 0x0a
        /*005a*/ 	.short	(.L_17 - .L_16)
	.align		4
.L_16:
        /*005c*/ 	.word	index@(.nv.constant0._Z6updatePdS_i)
        /*0060*/ 	.short	0x0380
        /*0062*/ 	.short	0x0014


	//----- nvinfo : EIATTR_SW_WAR
	.align		4
.L_17:
        /*0064*/ 	.byte	0x04, 0x36
        /*0066*/ 	.short	(.L_19 - .L_18)
.L_18:
        /*0068*/ 	.word	0x00000008
.L_19:


//--------------------- .nv.callgraph             --------------------------
	.section	.nv.callgraph,"",@"SHT_CUDA_CALLGRAPH"
	.align	4
	.sectionentsize	8
	.align		4
        /*0000*/ 	.word	0x00000000
	.align		4
        /*0004*/ 	.word	0xffffffff
	.align		4
        /*0008*/ 	.word	0x00000000
	.align		4
        /*000c*/ 	.word	0xfffffffe
	.align		4
        /*0010*/ 	.word	0x00000000
	.align		4
        /*0014*/ 	.word	0xfffffffd
	.align		4
        /*0018*/ 	.word	0x00000000
	.align		4
        /*001c*/ 	.word	0xfffffffc


//--------------------- .text._Z6updatePdS_i      --------------------------
	.section	.text._Z6updatePdS_i,"ax",@progbits
	.align	128
        .global         _Z6updatePdS_i
        .type           _Z6updatePdS_i,@function
        .size           _Z6updatePdS_i,(.L_x_1 - _Z6updatePdS_i)
        .other          _Z6updatePdS_i,@"STO_CUDA_ENTRY STV_DEFAULT"
_Z6updatePdS_i:
.text._Z6updatePdS_i:
[----:B------:R-:W-:Y:S08]  /*0000*/  LDC R1, c[0x0][0x37c] ;  /* 0x0000df00ff017b82 */ /* 0x000ff00000000800 */
[----:B------:R-:W0:Y:S01]  /*0010*/  LDC R3, c[0x0][0x390] ;  /* 0x0000e400ff037b82 */ /* 0x000e220000000800 */
[----:B------:R-:W1:Y:S07]  /*0020*/  S2R R7, SR_TID.X ;  /* 0x0000000000077919 */ /* 0x000e6e0000002100 */
[----:B------:R-:W1:Y:S08]  /*0030*/  S2UR UR4, SR_CTAID.X ;  /* 0x00000000000479c3 */ /* 0x000e700000002500 */
[----:B------:R-:W1:Y:S01]  /*0040*/  LDC R0, c[0x0][0x360] ;  /* 0x0000d800ff007b82 */ /* 0x000e620000000800 */
[----:B0-----:R-:W-:-:S04]  /*0050*/  IABS R9, R3 ;  /* 0x0000000300097213 */ /* 0x001fc80000000000 */
[----:B------:R-:W0:Y:S01]  /*0060*/  I2F.RP R2, R9 ;  /* 0x0000000900027306 */ /* 0x000e220000209400 */
[----:B-1----:R-:W-:-:S07]  /*0070*/  IMAD R0, R0, UR4, R7 ;  /* 0x0000000400007c24 */ /* 0x002fce000f8e0207 */
[----:B0-----:R-:W0:Y:S02]  /*0080*/  MUFU.RCP R2, R2 ;  /* 0x0000000200027308 */ /* 0x001e240000001000 */
[----:B0-----:R-:W-:Y:S01]  /*0090*/  VIADD R4, R2, 0xffffffe ;  /* 0x0ffffffe02047836 */ /* 0x001fe20000000000 */
[----:B------:R-:W-:-:S05]  /*00a0*/  IABS R2, R0 ;  /* 0x0000000000027213 */ /* 0x000fca0000000000 */
[----:B------:R0:W1:Y:S02]  /*00b0*/  F2I.FTZ.U32.TRUNC.NTZ R5, R4 ;  /* 0x0000000400057305 */ /* 0x000064000021f000 */
[----:B0-----:R-:W-:Y:S02]  /*00c0*/  IMAD.MOV.U32 R4, RZ, RZ, RZ ;  /* 0x000000ffff047224 */ /* 0x001fe400078e00ff */
[----:B-1----:R-:W-:-:S04]  /*00d0*/  IMAD.MOV R6, RZ, RZ, -R5 ;  /* 0x000000ffff067224 */ /* 0x002fc800078e0a05 */
[----:B------:R-:W-:-:S04]  /*00e0*/  IMAD R7, R6, R9, RZ ;  /* 0x0000000906077224 */ /* 0x000fc800078e02ff */
[----:B------:R-:W-:-:S06]  /*00f0*/  IMAD.HI.U32 R5, R5, R7, R4 ;  /* 0x0000000705057227 */ /* 0x000fcc00078e0004 */
[----:B------:R-:W-:-:S04]  /*0100*/  IMAD.HI.U32 R5, R5, R2, RZ ;  /* 0x0000000205057227 */ /* 0x000fc800078e00ff */
[----:B------:R-:W-:-:S04]  /*0110*/  IMAD.MOV R6, RZ, RZ, -R5 ;  /* 0x000000ffff067224 */ /* 0x000fc800078e0a05 */
[----:B------:R-:W-:Y:S02]  /*0120*/  IMAD R2, R9, R6, R2 ;  /* 0x0000000609027224 */ /* 0x000fe400078e0202 */
[----:B------:R-:W-:-:S03]  /*0130*/  VIADD R6, R3, 0xffffffff ;  /* 0xffffffff03067836 */ /* 0x000fc60000000000 */
[----:B------:R-:W-:-:S13]  /*0140*/  ISETP.GT.U32.AND P1, PT, R9, R2, PT ;  /* 0x000000020900720c */ /* 0x000fda0003f24070 */
[----:B------:R-:W-:Y:S02]  /*0150*/  @!P1 IMAD.IADD R2, R2, 0x1, -R9 ;  /* 0x0000000102029824 */ /* 0x000fe400078e0a09 */
[----:B------:R-:W-:-:S03]  /*0160*/  @!P1 VIADD R5, R5, 0x1 ;  /* 0x0000000105059836 */ /* 0x000fc60000000000 */
[----:B------:R-:W-:Y:S02]  /*0170*/  ISETP.GE.U32.AND P0, PT, R2, R9, PT ;  /* 0x000000090200720c */ /* 0x000fe40003f06070 */
[----:B------:R-:W-:-:S04]  /*0180*/  LOP3.LUT R2, R0, R3, RZ, 0x3c, !PT ;  /* 0x0000000300027212 */ /* 0x000fc800078e3cff */
[----:B------:R-:W-:Y:S02]  /*0190*/  ISETP.GE.AND P2, PT, R2, RZ, PT ;  /* 0x000000ff0200720c */ /* 0x000fe40003f46270 */
[----:B------:R-:W-:-:S05]  /*01a0*/  LOP3.LUT R2, RZ, R3, RZ, 0x33, !PT ;  /* 0x00000003ff027212 */ /* 0x000fca00078e33ff */
[----:B------:R-:W-:Y:S01]  /*01b0*/  @P0 VIADD R5, R5, 0x1 ;  /* 0x0000000105050836 */ /* 0x000fe20000000000 */
[----:B------:R-:W-:-:S05]  /*01c0*/  ISETP.NE.AND P0, PT, R3, RZ, PT ;  /* 0x000000ff0300720c */ /* 0x000fca0003f05270 */
[----:B------:R-:W-:-:S05]  /*01d0*/  @!P2 IMAD.MOV R5, RZ, RZ, -R5 ;  /* 0x000000ffff05a224 */ /* 0x000fca00078e0a05 */
[----:B------:R-:W-:-:S05]  /*01e0*/  SEL R4, R2, R5, !P0 ;  /* 0x0000000502047207 */ /* 0x000fca0004000000 */
[----:B------:R-:W-:-:S04]  /*01f0*/  IMAD.MOV R5, RZ, RZ, -R4 ;  /* 0x000000ffff057224 */ /* 0x000fc800078e0a04 */
[----:B------:R-:W-:-:S05]  /*0200*/  IMAD R5, R3, R5, R0 ;  /* 0x0000000503057224 */ /* 0x000fca00078e0200 */
[----:B------:R-:W-:Y:S02]  /*0210*/  ISETP.GE.AND P0, PT, R5, R6, PT ;  /* 0x000000060500720c */ /* 0x000fe40003f06270 */
[C---:B------:R-:W-:Y:S02]  /*0220*/  VIMNMX R5, PT, PT, R4.reuse, R5, PT ;  /* 0x0000000504057248 */ /* 0x040fe40003fe0100 */
[----:B------:R-:W-:-:S04]  /*0230*/  ISETP.GE.OR P0, PT, R4, R3, P0 ;  /* 0x000000030400720c */ /* 0x000fc80000706670 */
[----:B------:R-:W-:-:S13]  /*0240*/  ISETP.LT.OR P0, PT, R5, 0x1, P0 ;  /* 0x000000010500780c */ /* 0x000fda0000701670 */
[----:B------:R-:W-:Y:S05]  /*0250*/  @P0 EXIT ;  /* 0x000000000000094d */ /* 0x000fea0003800000 */
[----:B------:R-:W0:Y:S01]  /*0260*/  LDC.64 R16, c[0x0][0x380] ;  /* 0x0000e000ff107b82 */ /* 0x000e220000000a00 */
[----:B------:R-:W1:Y:S01]  /*0270*/  LDCU.64 UR4, c[0x0][0x358] ;  /* 0x00006b00ff0477ac */ /* 0x000e620008000a00 */
[C---:B------:R-:W-:Y:S02]  /*0280*/  IMAD.IADD R5, R0.reuse, 0x1, R2 ;  /* 0x0000000100057824 */ /* 0x040fe400078e0202 */
[----:B------:R-:W-:Y:S02]  /*0290*/  IMAD.IADD R9, R0, 0x1, R3 ;  /* 0x0000000100097824 */ /* 0x000fe400078e0203 */
[----:B0-----:R-:W-:-:S04]  /*02a0*/  IMAD.WIDE R2, R5, 0x8, R16 ;  /* 0x0000000805027825 */ /* 0x001fc800078e0210 */
[--C-:B------:R-:W-:Y:S01]  /*02b0*/  IMAD.WIDE R8, R9, 0x8, R16.reuse ;  /* 0x0000000809087825 */ /* 0x100fe200078e0210 */
[----:B-1----:R-:W2:Y:S04]  /*02c0*/  LDG.E.64 R4, desc[UR4][R2.64] ;  /* 0x0000000402047981 */ /* 0x002ea8000c1e1b00 */
[----:B------:R0:W2:Y:S04]  /*02d0*/  LDG.E.64 R6, desc[UR4][R2.64+0x10] ;  /* 0x0000100402067981 */ /* 0x0000a8000c1e1b00 */
[----:B------:R-:W3:Y:S04]  /*02e0*/  LDG.E.64 R10, desc[UR4][R8.64+-0x8] ;  /* 0xfffff804080a7981 */ /* 0x000ee8000c1e1b00 */
[----:B------:R-:W3:Y:S01]  /*02f0*/  LDG.E.64 R12, desc[UR4][R8.64+0x8] ;  /* 0x00000804080c7981 */ /* 0x000ee2000c1e1b00 */
[C---:B------:R-:W-:Y:S01]  /*0300*/  IMAD.WIDE R16, R0.reuse, 0x8, R16 ;  /* 0x0000000800107825 */ /* 0x040fe200078e0210 */
[----:B0-----:R-:W0:Y:S05]  /*0310*/  LDC.64 R2, c[0x0][0x388] ;  /* 0x0000e200ff027b82 */ /* 0x001e2a0000000a00 */
[----:B------:R-:W4:Y:S01]  /*0320*/  LDG.E.64 R16, desc[UR4][R16.64] ;  /* 0x0000000410107981 */ /* 0x000f22000c1e1b00 */
[----:B0-----:R-:W-:Y:S01]  /*0330*/  IMAD.WIDE R2, R0, 0x8, R2 ;  /* 0x0000000800027825 */ /* 0x001fe200078e0202 */
[----:B--2---:R-:W-:-:S06]  /*0340*/  DSETP.GEU.AND P0, PT, R6, R4, PT ;  /* 0x000000040600722a */ /* 0x004fcc0003f0e000 */
[----:B------:R-:W-:Y:S01]  /*0350*/  FSEL R18, R4, R6, !P0 ;  /* 0x0000000604127208 */ /* 0x000fe20004000000 */
[----:B---3--:R-:W-:Y:S01]  /*0360*/  DSETP.GEU.AND P1, PT, R12, R10, PT ;  /* 0x0000000a0c00722a */ /* 0x008fe20003f2e000 */
[----:B------:R-:W-:Y:S02]  /*0370*/  FSEL R19, R5, R7, !P0 ;  /* 0x0000000705137208 */ /* 0x000fe40004000000 */
[----:B------:R-:W-:Y:S02]  /*0380*/  FSEL R14, R6, R4, !P0 ;  /* 0x00000004060e7208 */ /* 0x000fe40004000000 */
[----:B------:R-:W-:Y:S02]  /*0390*/  FSEL R15, R7, R5, !P0 ;  /* 0x00000005070f7208 */ /* 0x000fe40004000000 */
[----:B------:R-:W-:Y:S02]  /*03a0*/  FSEL R6, R10, R12, !P1 ;  /* 0x0000000c0a067208 */ /* 0x000fe40004800000 */
[----:B------:R-:W-:-:S02]  /*03b0*/  FSEL R7, R11, R13, !P1 ;  /* 0x0000000d0b077208 */ /* 0x000fc40004800000 */
[----:B------:R-:W-:Y:S01]  /*03c0*/  FSEL R4, R12, R10, !P1 ;  /* 0x0000000a0c047208 */ /* 0x000fe20004800000 */
[C---:B----4-:R-:W-:Y:S01]  /*03d0*/  DADD R8, R14.reuse, R16 ;  /* 0x000000000e087229 */ /* 0x050fe20000000010 */
[----:B------:R-:W-:Y:S01]  /*03e0*/  FSEL R5, R13, R11, !P1 ;  /* 0x0000000b0d057208 */ /* 0x000fe20004800000 */
[----:B------:R-:W-:Y:S01]  /*03f0*/  IMAD.MOV.U32 R12, RZ, RZ, R7 ;  /* 0x000000ffff0c7224 */ /* 0x000fe200078e0007 */
[----:B------:R-:W-:Y:S01]  /*0400*/  DSETP.MIN.AND P3, P4, R14, R6, PT ;  /* 0x000000060e00722a */ /* 0x000fe20003c60000 */
[----:B------:R-:W-:Y:S02]  /*0410*/  IMAD.MOV.U32 R13, RZ, RZ, R6 ;  /* 0x000000ffff0d7224 */ /* 0x000fe400078e0006 */
[----:B------:R-:W-:Y:S01]  /*0420*/  IMAD.MOV.U32 R7, RZ, RZ, R5 ;  /* 0x000000ffff077224 */ /* 0x000fe200078e0005 */
[----:B------:R-:W-:Y:S01]  /*0430*/  DSETP.MIN.AND P1, P2, R4, R18, PT ;  /* 0x000000120400722a */ /* 0x000fe20003a20000 */
[----:B------:R-:W-:Y:S01]  /*0440*/  IMAD.MOV.U32 R11, RZ, RZ, R18 ;  /* 0x000000ffff0b7224 */ /* 0x000fe200078e0012 */
[----:B------:R-:W-:Y:S01]  /*0450*/  DSETP.GEU.AND P0, PT, R8, R4, PT ;  /* 0x000000040800722a */ /* 0x000fe20003f0e000 */
[----:B------:R-:W-:-:S02]  /*0460*/  IMAD.MOV.U32 R6, RZ, RZ, R4 ;  /* 0x000000ffff067224 */ /* 0x000fc400078e0004 */
[----:B------:R-:W-:Y:S01]  /*0470*/  IMAD.MOV.U32 R10, RZ, RZ, R14 ;  /* 0x000000ffff0a7224 */ /* 0x000fe200078e000e */
[----:B------:R-:W-:Y:S02]  /*0480*/  FSEL R5, R7, R19, P1 ;  /* 0x0000001307057208 */ /* 0x000fe40000800000 */
[----:B------:R-:W-:Y:S02]  /*0490*/  FSEL R7, R15, R12, P3 ;  /* 0x0000000c0f077208 */ /* 0x000fe40001800000 */
[----:B------:R-:W-:Y:S02]  /*04a0*/  SEL R4, R6, R11, P1 ;  /* 0x0000000b06047207 */ /* 0x000fe40000800000 */
[----:B------:R-:W-:Y:S02]  /*04b0*/  SEL R6, R10, R13, P3 ;  /* 0x0000000d0a067207 */ /* 0x000fe40001800000 */
[----:B------:R-:W-:Y:S02]  /*04c0*/  @P2 LOP3.LUT R5, R19, 0x80000, RZ, 0xfc, !PT ;  /* 0x0008000013052812 */ /* 0x000fe400078efcff */
[----:B------:R-:W-:-:S02]  /*04d0*/  @P4 LOP3.LUT R7, R12, 0x80000, RZ, 0xfc, !PT ;  /* 0x000800000c074812 */ /* 0x000fc400078efcff */
[----:B------:R-:W-:Y:S02]  /*04e0*/  FSEL R4, R4, R6, !P0 ;  /* 0x0000000604047208 */ /* 0x000fe40004000000 */
[----:B------:R-:W-:-:S05]  /*04f0*/  FSEL R5, R5, R7, !P0 ;  /* 0x0000000705057208 */ /* 0x000fca0004000000 */
[----:B------:R-:W-:Y:S01]  /*0500*/  STG.E.64 desc[UR4][R2.64], R4 ;  /* 0x0000000402007986 */ /* 0x000fe2000c101b04 */
[----:B------:R-:W-:Y:S05]  /*0510*/  EXIT ;  /* 0x000000000000794d */ /* 0x000fea0003800000 */
.L_x_0:
[----:B------:R-:W-:-:S00]  /*0520*/  BRA `(.L_x_0) ;  /* 0xfffffffc00fc7947 */ /* 0x000fc0000383ffff */
[----:B------:R-:W-:-:S00]  /*0530*/  NOP ;  /* 0x0000000000007918 */ /* 0x000fc00000000000 */
        /* <DEDUP_REMOVED lines=12> */
.L_x_1:


//--------------------- .nv.shared.reserved.0     --------------------------
	.section	.nv.shared.reserved.0,"aw",@nobits
	.weak		__nv_reservedSMEM_offset_0_alias
	.size		__nv_reservedSMEM_offset_0_alias, 0, 64
	.other		__nv_reservedSMEM_offset_0_alias,@"STO_CUDA_RESERVED_SHARED STV_DEFAULT"
__nv_reservedSMEM_offset_0_alias:
	.zero		0
	.zero		64


//--------------------- .nv.constant0._Z6updatePdS_i --------------------------
	.section	.nv.constant0._Z6updatePdS_i,"a",@progbits
	.sectionflags	@""
	.align	4
.nv.constant0._Z6updatePdS_i:
	.zero		916


//--------------------- SYMBOLS --------------------------

	.type		.nv.reservedSmem.offset0,@object
	.size		.nv.reservedSmem.offset0,0x4
